	.headerflags	@"EF_CUDA_TEXMODE_UNIFIED EF_CUDA_64BIT_ADDRESS EF_CUDA_SM86 EF_CUDA_VIRTUAL_SM(EF_CUDA_SM86)"
	.elftype	@"ET_EXEC"


//--------------------- .nv.info                  --------------------------
	.section	.nv.info,"",@"SHT_CUDA_INFO"
	.align	4


	//----- nvinfo : EIATTR_REGCOUNT
	.align		4
        /*0000*/ 	.byte	0x04, 0x2f
        /*0002*/ 	.short	(.L_1 - .L_0)
	.align		4
.L_0:
        /*0004*/ 	.word	index@(triton_red_fused__to_copy_add_amax_amin_clamp_mul_reciprocal_11)
        /*0008*/ 	.word	0x00000025


	//----- nvinfo : EIATTR_MIN_STACK_SIZE
	.align		4
.L_1:
        /*000c*/ 	.byte	0x04, 0x12
        /*000e*/ 	.short	(.L_3 - .L_2)
	.align		4
.L_2:
        /*0010*/ 	.word	index@(triton_red_fused__to_copy_add_amax_amin_clamp_mul_reciprocal_11)
        /*0014*/ 	.word	0x00000000


	//----- nvinfo : EIATTR_FRAME_SIZE
	.align		4
.L_3:
        /*0018*/ 	.byte	0x04, 0x11
        /*001a*/ 	.short	(.L_5 - .L_4)
	.align		4
.L_4:
        /*001c*/ 	.word	index@(triton_red_fused__to_copy_add_amax_amin_clamp_mul_reciprocal_11)
        /*0020*/ 	.word	0x00000000


	//----- nvinfo : EIATTR_MIN_STACK_SIZE
	.align		4
.L_5:
        /*0024*/ 	.byte	0x04, 0x12
        /*0026*/ 	.short	(.L_7 - .L_6)
	.align		4
.L_6:
        /*0028*/ 	.word	index@(triton_red_fused__to_copy_add_amax_amin_clamp_mul_reciprocal_11)
        /*002c*/ 	.word	0x00000000
.L_7:


//--------------------- .nv.info.triton_red_fused__to_copy_add_amax_amin_clamp_mul_reciprocal_11 --------------------------
	.section	.nv.info.triton_red_fused__to_copy_add_amax_amin_clamp_mul_reciprocal_11,"",@"SHT_CUDA_INFO"
	.sectionflags	@""
	.align	4


	//----- nvinfo : EIATTR_CUDA_API_VERSION
	.align		4
        /*0000*/ 	.byte	0x04, 0x37
        /*0002*/ 	.short	(.L_9 - .L_8)
.L_8:
        /*0004*/ 	.word	0x0000007c


	//----- nvinfo : EIATTR_SW2861232_WAR
	.align		4
.L_9:
        /*0008*/ 	.byte	0x01, 0x35
	.zero		2


	//----- nvinfo : EIATTR_PARAM_CBANK
	.align		4
        /*000c*/ 	.byte	0x04, 0x0a
        /*000e*/ 	.short	(.L_11 - .L_10)
	.align		4
.L_10:
        /*0010*/ 	.word	index@(.nv.constant0.triton_red_fused__to_copy_add_amax_amin_clamp_mul_reciprocal_11)
        /*0014*/ 	.short	0x0160
        /*0016*/ 	.short	0x0030


	//----- nvinfo : EIATTR_CBANK_PARAM_SIZE
	.align		4
.L_11:
        /*0018*/ 	.byte	0x03, 0x19
        /*001a*/ 	.short	0x0030


	//----- nvinfo : EIATTR_KPARAM_INFO
	.align		4
        /*001c*/ 	.byte	0x04, 0x17
        /*001e*/ 	.short	(.L_13 - .L_12)
.L_12:
        /*0020*/ 	.word	0x00000000
        /*0024*/ 	.short	0x0006
        /*0026*/ 	.short	0x0028
        /*0028*/ 	.byte	0x00, 0xf4, 0x21, 0x00


	//----- nvinfo : EIATTR_KPARAM_INFO
	.align		4
.L_13:
        /*002c*/ 	.byte	0x04, 0x17
        /*002e*/ 	.short	(.L_15 - .L_14)
.L_14:
        /*0030*/ 	.word	0x00000000
        /*0034*/ 	.short	0x0005
        /*0036*/ 	.short	0x0024
        /*0038*/ 	.byte	0x00, 0xf0, 0x11, 0x00


	//----- nvinfo : EIATTR_KPARAM_INFO
	.align		4
.L_15:
        /*003c*/ 	.byte	0x04, 0x17
        /*003e*/ 	.short	(.L_17 - .L_16)
.L_16:
        /*0040*/ 	.word	0x00000000
        /*0044*/ 	.short	0x0004
        /*0046*/ 	.short	0x0020
        /*0048*/ 	.byte	0x00, 0xf0, 0x11, 0x00


	//----- nvinfo : EIATTR_KPARAM_INFO
	.align		4
.L_17:
        /*004c*/ 	.byte	0x04, 0x17
        /*004e*/ 	.short	(.L_19 - .L_18)
.L_18:
        /*0050*/ 	.word	0x00000000
        /*0054*/ 	.short	0x0003
        /*0056*/ 	.short	0x0018
        /*0058*/ 	.byte	0x00, 0xf4, 0x21, 0x00


	//----- nvinfo : EIATTR_KPARAM_INFO
	.align		4
.L_19:
        /*005c*/ 	.byte	0x04, 0x17
        /*005e*/ 	.short	(.L_21 - .L_20)
.L_20:
        /*0060*/ 	.word	0x00000000
        /*0064*/ 	.short	0x0002
        /*0066*/ 	.short	0x0010
        /*0068*/ 	.byte	0x00, 0xf4, 0x21, 0x00


	//----- nvinfo : EIATTR_KPARAM_INFO
	.align		4
.L_21:
        /*006c*/ 	.byte	0x04, 0x17
        /*006e*/ 	.short	(.L_23 - .L_22)
.L_22:
        /*0070*/ 	.word	0x00000000
        /*0074*/ 	.short	0x0001
        /*0076*/ 	.short	0x0008
        /*0078*/ 	.byte	0x00, 0xf4, 0x21, 0x00


	//----- nvinfo : EIATTR_KPARAM_INFO
	.align		4
.L_23:
        /*007c*/ 	.byte	0x04, 0x17
        /*007e*/ 	.short	(.L_25 - .L_24)
.L_24:
        /*0080*/ 	.word	0x00000000
        /*0084*/ 	.short	0x0000
        /*0086*/ 	.short	0x0000
        /*0088*/ 	.byte	0x00, 0xf4, 0x21, 0x00


	//----- nvinfo : EIATTR_MAXREG_COUNT
	.align		4
.L_25:
        /*008c*/ 	.byte	0x03, 0x1b
        /*008e*/ 	.short	0x0040


	//----- nvinfo : EIATTR_COOP_GROUP_MASK_REGIDS
	.align		4
        /*0090*/ 	.byte	0x04, 0x29
        /*0092*/ 	.short	(.L_27 - .L_26)


	//   ....[0]....
.L_26:
        /*0094*/ 	.word	0xffffffff


	//   ....[1]....
        /*0098*/ 	.word	0xffffffff


	//   ....[2]....
        /*009c*/ 	.word	0xffffffff


	//   ....[3]....
        /*00a0*/ 	.word	0xffffffff


	//   ....[4]....
        /*00a4*/ 	.word	0xffffffff


	//   ....[5]....
        /*00a8*/ 	.word	0xffffffff


	//   ....[6]....
        /*00ac*/ 	.word	0xffffffff


	//   ....[7]....
        /*00b0*/ 	.word	0xffffffff


	//   ....[8]....
        /*00b4*/ 	.word	0xffffffff


	//   ....[9]....
        /*00b8*/ 	.word	0xffffffff


	//   ....[10]....
        /*00bc*/ 	.word	0xffffffff


	//   ....[11]....
        /*00c0*/ 	.word	0xffffffff


	//   ....[12]....
        /*00c4*/ 	.word	0xffffffff


	//   ....[13]....
        /*00c8*/ 	.word	0xffffffff


	//   ....[14]....
        /*00cc*/ 	.word	0xffffffff


	//   ....[15]....
        /*00d0*/ 	.word	0xffffffff


	//   ....[16]....
        /*00d4*/ 	.word	0xffffffff


	//   ....[17]....
        /*00d8*/ 	.word	0xffffffff


	//----- nvinfo : EIATTR_COOP_GROUP_INSTR_OFFSETS
	.align		4
.L_27:
        /*00dc*/ 	.byte	0x04, 0x28
        /*00de*/ 	.short	(.L_29 - .L_28)


	//   ....[0]....
.L_28:
        /*00e0*/ 	.word	0x000007b0


	//   ....[1]....
        /*00e4*/ 	.word	0x000007e0


	//   ....[2]....
        /*00e8*/ 	.word	0x00000840


	//   ....[3]....
        /*00ec*/ 	.word	0x00000880


	//   ....[4]....
        /*00f0*/ 	.word	0x000008c0


	//   ....[5]....
        /*00f4*/ 	.word	0x00000910


	//   ....[6]....
        /*00f8*/ 	.word	0x00000970


	//   ....[7]....
        /*00fc*/ 	.word	0x00000a00


	//   ....[8]....
        /*0100*/ 	.word	0x00000a20


	//   ....[9]....
        /*0104*/ 	.word	0x00000a70


	//   ....[10]....
        /*0108*/ 	.word	0x00000aa0


	//   ....[11]....
        /*010c*/ 	.word	0x00000b00


	//   ....[12]....
        /*0110*/ 	.word	0x00000b30


	//   ....[13]....
        /*0114*/ 	.word	0x00000bd0


	//   ....[14]....
        /*0118*/ 	.word	0x00000c90


	//   ....[15]....
        /*011c*/ 	.word	0x00000cf0


	//   ....[16]....
        /*0120*/ 	.word	0x00000d30


	//   ....[17]....
        /*0124*/ 	.word	0x00000d70


	//----- nvinfo : EIATTR_EXIT_INSTR_OFFSETS
	.align		4
.L_29:
        /*0128*/ 	.byte	0x04, 0x1c
        /*012a*/ 	.short	(.L_31 - .L_30)


	//   ....[0]....
.L_30:
        /*012c*/ 	.word	0x00001680


	//   ....[1]....
        /*0130*/ 	.word	0x000016a0


	//----- nvinfo : EIATTR_REQNTID
	.align		4
.L_31:
        /*0134*/ 	.byte	0x04, 0x10
        /*0136*/ 	.short	(.L_33 - .L_32)
.L_32:
        /*0138*/ 	.word	0x00000400
        /*013c*/ 	.word	0x00000001
        /*0140*/ 	.word	0x00000001


	//----- nvinfo : EIATTR_CRS_STACK_SIZE
	.align		4
.L_33:
        /*0144*/ 	.byte	0x04, 0x1e
        /*0146*/ 	.short	(.L_35 - .L_34)
.L_34:
        /*0148*/ 	.word	0x00000000
.L_35:


//--------------------- .nv.callgraph             --------------------------
	.section	.nv.callgraph,"",@"SHT_CUDA_CALLGRAPH"
	.align	4
	.sectionentsize	8
	.align		4
        /*0000*/ 	.word	0x00000000
	.align		4
        /*0004*/ 	.word	0xffffffff
	.align		4
        /*0008*/ 	.word	0x00000000
	.align		4
        /*000c*/ 	.word	0xfffffffe
	.align		4
        /*0010*/ 	.word	0x00000000
	.align		4
        /*0014*/ 	.word	0xfffffffd
	.align		4
        /*0018*/ 	.word	0x00000000
	.align		4
        /*001c*/ 	.word	0xfffffffc


//--------------------- .nv.rel.action            --------------------------
	.section	.nv.rel.action,"",@"SHT_CUDA_RELOCINFO"
	.align	8
	.sectionentsize	8
        /*0000*/ 	.byte	0x73, 0x00, 0x00, 0x00, 0x00, 0x00, 0x00, 0x00, 0x00, 0x00, 0x00, 0x11, 0x25, 0x00, 0x05, 0x36


//--------------------- .nv.constant0.triton_red_fused__to_copy_add_amax_amin_clamp_mul_reciprocal_11 --------------------------
	.section	.nv.constant0.triton_red_fused__to_copy_add_amax_amin_clamp_mul_reciprocal_11,"a",@progbits
	.sectionflags	@""
	.align	4
.nv.constant0.triton_red_fused__to_copy_add_amax_amin_clamp_mul_reciprocal_11:
	.zero		400


//--------------------- .text.triton_red_fused__to_copy_add_amax_amin_clamp_mul_reciprocal_11 --------------------------
	.section	.text.triton_red_fused__to_copy_add_amax_amin_clamp_mul_reciprocal_11,"ax",@progbits
	.sectionflags	@"SHF_BARRIERS=1"
	.sectioninfo	@"SHI_REGISTERS=37"
	.align	128
        .global         triton_red_fused__to_copy_add_amax_amin_clamp_mul_reciprocal_11
        .type           triton_red_fused__to_copy_add_amax_amin_clamp_mul_reciprocal_11,@function
        .size           triton_red_fused__to_copy_add_amax_amin_clamp_mul_reciprocal_11,(.L_x_4 - triton_red_fused__to_copy_add_amax_amin_clamp_mul_reciprocal_11)
        .other          triton_red_fused__to_copy_add_amax_amin_clamp_mul_reciprocal_11,@"STO_CUDA_ENTRY STV_DEFAULT"
triton_red_fused__to_copy_add_amax_amin_clamp_mul_reciprocal_11:
.text.triton_red_fused__to_copy_add_amax_amin_clamp_mul_reciprocal_11:
[----:B------:R-:W-:Y:S02]  /*0000*/  IMAD.MOV.U32 R1, RZ, RZ, c[0x0][0x28] ;  /* 0x00000a00ff017624 */ /* 0x000fe400078e00ff */
[----:B------:R-:W0:Y:S01]  /*0010*/  S2R R14, SR_TID.X ;  /* 0x00000000000e7919 */ /* 0x000e220000002100 */
[----:B------:R-:W-:Y:S01]  /*0020*/  IMAD.MOV.U32 R18, RZ, RZ, 0x2 ;  /* 0x00000002ff127424 */ /* 0x000fe200078e00ff */
[----:B------:R-:W-:Y:S01]  /*0030*/  ULDC.64 UR4, c[0x0][0x118] ;  /* 0x0000460000047ab9 */ /* 0x000fe20000000a00 */
[----:B------:R-:W-:Y:S01]  /*0040*/  BSSY B0, `(.L_x_0) ;  /* 0x0000071000007945 */ /* 0x000fe20003800000 */
[----:B------:R-:W1:Y:S01]  /*0050*/  S2R R19, SR_CTAID.X ;  /* 0x0000000000137919 */ /* 0x000e620000002500 */
[--C-:B0-----:R-:W-:Y:S02]  /*0060*/  SHF.R.U32.HI R22, RZ, 0x9, R14.reuse ;  /* 0x00000009ff167819 */ /* 0x101fe4000001160e */
[----:B------:R-:W-:Y:S01]  /*0070*/  LOP3.LUT R0, R14, 0x7f, RZ, 0xc0, !PT ;  /* 0x0000007f0e007812 */ /* 0x000fe200078ec0ff */
[----:B-1----:R-:W-:Y:S01]  /*0080*/  IMAD.SHL.U32 R19, R19, 0x2, RZ ;  /* 0x0000000213137824 */ /* 0x002fe200078e00ff */
[----:B------:R-:W-:Y:S02]  /*0090*/  SGXT.U32 R22, R22, 0x1 ;  /* 0x000000011616781a */ /* 0x000fe40000000000 */
[----:B------:R-:W-:-:S02]  /*00a0*/  SHF.R.U32.HI R2, RZ, 0x7, R14 ;  /* 0x00000007ff027819 */ /* 0x000fc4000001160e */
[----:B------:R-:W-:Y:S02]  /*00b0*/  LOP3.LUT R15, R22, R19, RZ, 0xfc, !PT ;  /* 0x00000013160f7212 */ /* 0x000fe400078efcff */
[----:B------:R-:W-:Y:S02]  /*00c0*/  SGXT.U32 R2, R2, 0x2 ;  /* 0x000000020202781a */ /* 0x000fe40000000000 */
[C---:B------:R-:W-:Y:S01]  /*00d0*/  ISETP.GE.AND P1, PT, R15.reuse, 0x200, PT ;  /* 0x000002000f00780c */ /* 0x040fe20003f26270 */
[----:B------:R-:W-:Y:S01]  /*00e0*/  IMAD R17, R15, 0x80, R0 ;  /* 0x000000800f117824 */ /* 0x000fe200078e0200 */
[----:B------:R-:W-:-:S03]  /*00f0*/  LOP3.LUT R16, R14, 0x1ff, RZ, 0xc0, !PT ;  /* 0x000001ff0e107812 */ /* 0x000fc600078ec0ff */
[----:B------:R-:W-:-:S04]  /*0100*/  IMAD R5, R2, 0x80800, R17 ;  /* 0x0008080002057824 */ /* 0x000fc800078e0211 */
[----:B------:R-:W-:-:S04]  /*0110*/  IMAD.WIDE R4, R5, R18, c[0x0][0x160] ;  /* 0x0000580005047625 */ /* 0x000fc800078e0212 */
[----:B------:R-:W-:Y:S05]  /*0120*/  @!P1 BRA `(.L_x_1) ;  /* 0x0000018000009947 */ /* 0x000fea0003800000 */
[C---:B------:R-:W-:Y:S01]  /*0130*/  LOP3.LUT R11, R16.reuse, 0x200, RZ, 0xfc, !PT ;  /* 0x00000200100b7812 */ /* 0x040fe200078efcff */
[----:B------:R-:W-:Y:S01]  /*0140*/  IMAD.MOV.U32 R23, RZ, RZ, 0x7f800000 ;  /* 0x7f800000ff177424 */ /* 0x000fe200078e00ff */
[C---:B------:R-:W-:Y:S02]  /*0150*/  LOP3.LUT R6, R16.reuse, 0x800, RZ, 0xfc, !PT ;  /* 0x0000080010067812 */ /* 0x040fe400078efcff */
[C---:B------:R-:W-:Y:S02]  /*0160*/  LOP3.LUT R0, R16.reuse, 0xa00, RZ, 0xfc, !PT ;  /* 0x00000a0010007812 */ /* 0x040fe400078efcff */
[C---:B------:R-:W-:Y:S02]  /*0170*/  LOP3.LUT R7, R16.reuse, 0x600, RZ, 0xfc, !PT ;  /* 0x0000060010077812 */ /* 0x040fe400078efcff */
[----:B------:R-:W-:Y:S02]  /*0180*/  LOP3.LUT R10, R16, 0x400, RZ, 0xfc, !PT ;  /* 0x00000400100a7812 */ /* 0x000fe400078efcff */
[----:B------:R-:W-:-:S02]  /*0190*/  SHF.R.U32.HI R2, RZ, 0x7, R11 ;  /* 0x00000007ff027819 */ /* 0x000fc4000001160b */
[----:B------:R-:W-:Y:S02]  /*01a0*/  SHF.R.U32.HI R16, RZ, 0x7, R6 ;  /* 0x00000007ff107819 */ /* 0x000fe40000011606 */
[----:B------:R-:W-:Y:S01]  /*01b0*/  SHF.R.U32.HI R24, RZ, 0x7, R0 ;  /* 0x00000007ff187819 */ /* 0x000fe20000011600 */
[--C-:B------:R-:W-:Y:S01]  /*01c0*/  IMAD R20, R2, 0x80800, R17.reuse ;  /* 0x0008080002147824 */ /* 0x100fe200078e0211 */
[----:B------:R-:W-:Y:S01]  /*01d0*/  SHF.R.U32.HI R8, RZ, 0x7, R10 ;  /* 0x00000007ff087819 */ /* 0x000fe2000001160a */
[----:B------:R-:W-:Y:S01]  /*01e0*/  IMAD R25, R16, 0x80800, R17 ;  /* 0x0008080010197824 */ /* 0x000fe200078e0211 */
[----:B------:R-:W-:Y:S01]  /*01f0*/  SHF.R.U32.HI R12, RZ, 0x7, R7 ;  /* 0x00000007ff0c7819 */ /* 0x000fe20000011607 */
[--C-:B------:R-:W-:Y:S01]  /*0200*/  IMAD R2, R24, 0x80800, R17.reuse ;  /* 0x0008080018027824 */ /* 0x100fe200078e0211 */
[----:B------:R-:W-:Y:S01]  /*0210*/  SHF.R.S32.HI R21, RZ, 0x1f, R20 ;  /* 0x0000001fff157819 */ /* 0x000fe20000011414 */
[----:B------:R-:W-:Y:S01]  /*0220*/  IMAD R16, R8, 0x80800, R17 ;  /* 0x0008080008107824 */ /* 0x000fe200078e0211 */
[----:B------:R-:W-:Y:S01]  /*0230*/  SHF.R.S32.HI R9, RZ, 0x1f, R25 ;  /* 0x0000001fff097819 */ /* 0x000fe20000011419 */
[----:B------:R-:W-:Y:S01]  /*0240*/  IMAD R12, R12, 0x80800, R17 ;  /* 0x000808000c0c7824 */ /* 0x000fe200078e0211 */
[----:B------:R-:W-:Y:S01]  /*0250*/  SHF.R.S32.HI R3, RZ, 0x1f, R2 ;  /* 0x0000001fff037819 */ /* 0x000fe20000011402 */
[----:B------:R-:W-:Y:S01]  /*0260*/  IMAD.MOV.U32 R24, RZ, RZ, -0x800000 ;  /* 0xff800000ff187424 */ /* 0x000fe200078e00ff */
[----:B------:R-:W-:Y:S01]  /*0270*/  SHF.R.S32.HI R17, RZ, 0x1f, R16 ;  /* 0x0000001fff117819 */ /* 0x000fe20000011410 */
[----:B------:R-:W-:Y:S01]  /*0280*/  IMAD.MOV.U32 R8, RZ, RZ, R25 ;  /* 0x000000ffff087224 */ /* 0x000fe200078e0019 */
[----:B------:R-:W-:Y:S01]  /*0290*/  SHF.R.S32.HI R13, RZ, 0x1f, R12 ;  /* 0x0000001fff0d7819 */ /* 0x000fe2000001140c */
[----:B------:R-:W-:Y:S05]  /*02a0*/  BRA `(.L_x_2) ;  /* 0x000004a000007947 */ /* 0x000fea0003800000 */
.L_x_1:
[----:B------:R-:W-:Y:S01]  /*02b0*/  LOP3.LUT R11, R16, 0x200, RZ, 0xfc, !PT ;  /* 0x00000200100b7812 */ /* 0x000fe200078efcff */
[----:B------:R-:W2:Y:S03]  /*02c0*/  LDG.E.EL.U16 R20, [R4.64] ;  /* 0x0000000404147981 */ /* 0x000ea6000c2e1500 */
[----:B------:R-:W-:-:S05]  /*02d0*/  SHF.R.U32.HI R0, RZ, 0x7, R11 ;  /* 0x00000007ff007819 */ /* 0x000fca000001160b */
[----:B------:R-:W-:-:S04]  /*02e0*/  IMAD R25, R0, 0x80800, R17 ;  /* 0x0008080000197824 */ /* 0x000fc800078e0211 */
[----:B------:R-:W-:Y:S01]  /*02f0*/  IMAD.WIDE R2, R25, R18, c[0x0][0x160] ;  /* 0x0000580019027625 */ /* 0x000fe200078e0212 */
[----:B------:R-:W-:-:S04]  /*0300*/  LOP3.LUT R10, R16, 0x400, RZ, 0xfc, !PT ;  /* 0x00000400100a7812 */ /* 0x000fc800078efcff */
[----:B------:R0:W3:Y:S01]  /*0310*/  LDG.E.EL.U16 R21, [R2.64] ;  /* 0x0000000402157981 */ /* 0x0000e2000c2e1500 */
[----:B------:R-:W-:-:S05]  /*0320*/  SHF.R.U32.HI R0, RZ, 0x7, R10 ;  /* 0x00000007ff007819 */ /* 0x000fca000001160a */
[----:B------:R-:W-:Y:S01]  /*0330*/  IMAD R33, R0, 0x80800, R17 ;  /* 0x0008080000217824 */ /* 0x000fe200078e0211 */
[----:B------:R-:W-:-:S03]  /*0340*/  LOP3.LUT R7, R16, 0x600, RZ, 0xfc, !PT ;  /* 0x0000060010077812 */ /* 0x000fc600078efcff */
[----:B------:R-:W-:Y:S01]  /*0350*/  IMAD.WIDE R8, R33, R18, c[0x0][0x160] ;  /* 0x0000580021087625 */ /* 0x000fe200078e0212 */
[----:B------:R-:W-:-:S04]  /*0360*/  SHF.R.U32.HI R0, RZ, 0x7, R7 ;  /* 0x00000007ff007819 */ /* 0x000fc80000011607 */
[----:B------:R1:W4:Y:S01]  /*0370*/  LDG.E.EL.U16 R23, [R8.64] ;  /* 0x0000000408177981 */ /* 0x000322000c2e1500 */
[----:B------:R-:W-:-:S04]  /*0380*/  IMAD R31, R0, 0x80800, R17 ;  /* 0x00080800001f7824 */ /* 0x000fc800078e0211 */
[----:B------:R-:W-:Y:S01]  /*0390*/  IMAD.WIDE R12, R31, R18, c[0x0][0x160] ;  /* 0x000058001f0c7625 */ /* 0x000fe200078e0212 */
[----:B------:R-:W-:-:S05]  /*03a0*/  LOP3.LUT R6, R16, 0x800, RZ, 0xfc, !PT ;  /* 0x0000080010067812 */ /* 0x000fca00078efcff */
[----:B------:R5:W4:Y:S01]  /*03b0*/  LDG.E.EL.U16 R12, [R12.64] ;  /* 0x000000040c0c7981 */ /* 0x000b22000c2e1500 */
[----:B------:R-:W-:-:S05]  /*03c0*/  SHF.R.U32.HI R0, RZ, 0x7, R6 ;  /* 0x00000007ff007819 */ /* 0x000fca0000011606 */
[----:B------:R-:W-:Y:S01]  /*03d0*/  IMAD R29, R0, 0x80800, R17 ;  /* 0x00080800001d7824 */ /* 0x000fe200078e0211 */
[----:B------:R-:W-:-:S03]  /*03e0*/  LOP3.LUT R0, R16, 0xa00, RZ, 0xfc, !PT ;  /* 0x00000a0010007812 */ /* 0x000fc600078efcff */
[----:B0-----:R-:W-:Y:S01]  /*03f0*/  IMAD.WIDE R2, R29, R18, c[0x0][0x160] ;  /* 0x000058001d027625 */ /* 0x001fe200078e0212 */
[----:B-1----:R-:W-:-:S04]  /*0400*/  SHF.R.U32.HI R8, RZ, 0x7, R0 ;  /* 0x00000007ff087819 */ /* 0x002fc80000011600 */
[----:B------:R0:W4:Y:S01]  /*0410*/  LDG.E.EL.U16 R16, [R2.64] ;  /* 0x0000000402107981 */ /* 0x000122000c2e1500 */
[----:B------:R-:W-:-:S04]  /*0420*/  IMAD R27, R8, 0x80800, R17 ;  /* 0x00080800081b7824 */ /* 0x000fc800078e0211 */
[----:B------:R-:W-:-:S06]  /*0430*/  IMAD.WIDE R8, R27, R18, c[0x0][0x160] ;  /* 0x000058001b087625 */ /* 0x000fcc00078e0212 */
[----:B------:R1:W4:Y:S01]  /*0440*/  LDG.E.EL.U16 R8, [R8.64] ;  /* 0x0000000408087981 */ /* 0x000322000c2e1500 */
[----:B------:R-:W-:Y:S02]  /*0450*/  SHF.R.S32.HI R17, RZ, 0x1f, R33 ;  /* 0x0000001fff117819 */ /* 0x000fe40000011421 */
[----:B-1----:R-:W-:Y:S01]  /*0460*/  SHF.R.S32.HI R9, RZ, 0x1f, R29 ;  /* 0x0000001fff097819 */ /* 0x002fe2000001141d */
[----:B--2---:R-:W-:-:S05]  /*0470*/  IMAD.U32 R20, R20, 0x10000, RZ ;  /* 0x0001000014147824 */ /* 0x004fca00078e00ff */
[----:B------:R-:W-:Y:S01]  /*0480*/  FSETP.NAN.AND P0, PT, R20, R20, PT ;  /* 0x000000141400720b */ /* 0x000fe20003f08000 */
[----:B---3--:R-:W-:-:S05]  /*0490*/  IMAD.U32 R21, R21, 0x10000, RZ ;  /* 0x0001000015157824 */ /* 0x008fca00078e00ff */
[----:B------:R-:W-:-:S04]  /*04a0*/  FSETP.GEU.AND P2, PT, R20, R21, PT ;  /* 0x000000151400720b */ /* 0x000fc80003f4e000 */
[CC--:B-----5:R-:W-:Y:S02]  /*04b0*/  FSEL R13, R20.reuse, R21.reuse, !P2 ;  /* 0x00000015140d7208 */ /* 0x0e0fe40005000000 */
[C---:B------:R-:W-:Y:S02]  /*04c0*/  FSETP.GT.AND P2, PT, R20.reuse, R21, PT ;  /* 0x000000151400720b */ /* 0x040fe40003f44000 */
[C---:B0-----:R-:W-:Y:S02]  /*04d0*/  FSEL R2, R20.reuse, R13, P0 ;  /* 0x0000000d14027208 */ /* 0x041fe40000000000 */
[----:B------:R-:W-:Y:S02]  /*04e0*/  @!P0 FSEL R20, R20, R21, P2 ;  /* 0x0000001514148208 */ /* 0x000fe40001000000 */
[----:B------:R-:W-:Y:S02]  /*04f0*/  FSETP.NAN.AND P0, PT, R2, R2, PT ;  /* 0x000000020200720b */ /* 0x000fe40003f08000 */
[----:B------:R-:W-:Y:S01]  /*0500*/  FSETP.NAN.AND P2, PT, R20, R20, PT ;  /* 0x000000141400720b */ /* 0x000fe20003f48000 */
[----:B----4-:R-:W-:-:S05]  /*0510*/  IMAD.U32 R23, R23, 0x10000, RZ ;  /* 0x0001000017177824 */ /* 0x010fca00078e00ff */
[-C--:B------:R-:W-:Y:S02]  /*0520*/  FSETP.GEU.AND P4, PT, R2, R23.reuse, PT ;  /* 0x000000170200720b */ /* 0x080fe40003f8e000 */
[----:B------:R-:W-:-:S03]  /*0530*/  FSETP.GT.AND P3, PT, R20, R23, PT ;  /* 0x000000171400720b */ /* 0x000fc60003f64000 */
[-C--:B------:R-:W-:Y:S02]  /*0540*/  @!P0 FSEL R2, R2, R23.reuse, !P4 ;  /* 0x0000001702028208 */ /* 0x080fe40006000000 */
[----:B------:R-:W-:Y:S02]  /*0550*/  @!P2 FSEL R20, R20, R23, P3 ;  /* 0x000000171414a208 */ /* 0x000fe40001800000 */
[----:B------:R-:W-:Y:S02]  /*0560*/  FSETP.NAN.AND P0, PT, R2, R2, PT ;  /* 0x000000020200720b */ /* 0x000fe40003f08000 */
[----:B------:R-:W-:Y:S01]  /*0570*/  FSETP.NAN.AND P3, PT, R20, R20, PT ;  /* 0x000000141400720b */ /* 0x000fe20003f68000 */
[----:B------:R-:W-:-:S05]  /*0580*/  IMAD.U32 R3, R12, 0x10000, RZ ;  /* 0x000100000c037824 */ /* 0x000fca00078e00ff */
        /* <DEDUP_REMOVED lines=17> */
[----:B------:R-:W-:Y:S01]  /*06a0*/  @!P3 FSEL R20, R20, R3, P2 ;  /* 0x000000031414b208 */ /* 0x000fe20001000000 */
[----:B------:R-:W-:Y:S01]  /*06b0*/  IMAD.MOV.U32 R8, RZ, RZ, R29 ;  /* 0x000000ffff087224 */ /* 0x000fe200078e001d */
[----:B------:R-:W-:Y:S01]  /*06c0*/  SHF.R.S32.HI R21, RZ, 0x1f, R25 ;  /* 0x0000001fff157819 */ /* 0x000fe20000011419 */
[----:B------:R-:W-:Y:S01]  /*06d0*/  IMAD.MOV.U32 R23, RZ, RZ, R2 ;  /* 0x000000ffff177224 */ /* 0x000fe200078e0002 */
[----:B------:R-:W-:Y:S01]  /*06e0*/  SHF.R.S32.HI R3, RZ, 0x1f, R27 ;  /* 0x0000001fff037819 */ /* 0x000fe2000001141b */
[----:B------:R-:W-:Y:S01]  /*06f0*/  IMAD.MOV.U32 R24, RZ, RZ, R20 ;  /* 0x000000ffff187224 */ /* 0x000fe200078e0014 */
[----:B------:R-:W-:Y:S01]  /*0700*/  SHF.R.S32.HI R13, RZ, 0x1f, R31 ;  /* 0x0000001fff0d7819 */ /* 0x000fe2000001141f */
[----:B------:R-:W-:Y:S02]  /*0710*/  IMAD.MOV.U32 R20, RZ, RZ, R25 ;  /* 0x000000ffff147224 */ /* 0x000fe400078e0019 */
[----:B------:R-:W-:-:S02]  /*0720*/  IMAD.MOV.U32 R2, RZ, RZ, R27 ;  /* 0x000000ffff027224 */ /* 0x000fc400078e001b */
[----:B------:R-:W-:Y:S02]  /*0730*/  IMAD.MOV.U32 R16, RZ, RZ, R33 ;  /* 0x000000ffff107224 */ /* 0x000fe400078e0021 */
[----:B------:R-:W-:Y:S02]  /*0740*/  IMAD.MOV.U32 R12, RZ, RZ, R31 ;  /* 0x000000ffff0c7224 */ /* 0x000fe400078e001f */
.L_x_2:
[----:B------:R-:W-:Y:S05]  /*0750*/  BSYNC B0 ;  /* 0x0000000000007941 */ /* 0x000fea0003800000 */
.L_x_0:
[----:B------:R-:W-:Y:S01]  /*0760*/  IMAD.MOV.U32 R32, RZ, RZ, R23 ;  /* 0x000000ffff207224 */ /* 0x000fe200078e0017 */
[----:B------:R-:W-:Y:S01]  /*0770*/  SHF.R.U32.HI R25, RZ, 0x3, R14 ;  /* 0x00000003ff197819 */ /* 0x000fe2000001160e */
[----:B------:R-:W-:Y:S01]  /*0780*/  IMAD.SHL.U32 R26, R22, 0x40, RZ ;  /* 0x00000040161a7824 */ /* 0x000fe200078e00ff */
[----:B------:R-:W-:Y:S01]  /*0790*/  ISETP.GE.AND P3, PT, R14, 0x20, PT ;  /* 0x000000200e00780c */ /* 0x000fe20003f66270 */
[----:B------:R-:W-:Y:S01]  /*07a0*/  IMAD.MOV.U32 R34, RZ, RZ, R24 ;  /* 0x000000ffff227224 */ /* 0x000fe200078e0018 */
[----:B------:R-:W0:Y:S01]  /*07b0*/  SHFL.BFLY PT, R23, R32, 0x10, 0x1f ;  /* 0x0e001f0020177f89 */ /* 0x000e2200000e0000 */
[----:B------:R-:W-:Y:S02]  /*07c0*/  FSETP.NAN.AND P0, PT, R32, R32, PT ;  /* 0x000000202000720b */ /* 0x000fe40003f08000 */
[----:B------:R-:W-:Y:S01]  /*07d0*/  LOP3.LUT R25, R26, 0x3c, R25, 0xf8, !PT ;  /* 0x0000003c1a197812 */ /* 0x000fe200078ef819 */
[----:B------:R-:W-:Y:S01]  /*07e0*/  SHFL.BFLY PT, R24, R34, 0x10, 0x1f ;  /* 0x0e001f0022187f89 */ /* 0x000fe200000e0000 */
[----:B------:R-:W-:-:S02]  /*07f0*/  FSETP.NAN.AND P5, PT, R34, R34, PT ;  /* 0x000000222200720b */ /* 0x000fc40003fa8000 */
[----:B------:R-:W-:Y:S02]  /*0800*/  LOP3.LUT R19, R19, 0x1, R14, 0xf8, !PT ;  /* 0x0000000113137812 */ /* 0x000fe400078ef80e */
[----:B0-----:R-:W-:-:S05]  /*0810*/  FSETP.GEU.AND P2, PT, R32, R23, PT ;  /* 0x000000172000720b */ /* 0x001fca0003f4e000 */
[----:B------:R-:W-:-:S04]  /*0820*/  @!P0 FSEL R32, R32, R23, !P2 ;  /* 0x0000001720208208 */ /* 0x000fc80005000000 */
[C---:B------:R-:W-:Y:S01]  /*0830*/  FSETP.NAN.AND P0, PT, R32.reuse, R32, PT ;  /* 0x000000202000720b */ /* 0x040fe20003f08000 */
[----:B------:R-:W0:Y:S02]  /*0840*/  SHFL.BFLY PT, R23, R32, 0x8, 0x1f ;  /* 0x0d001f0020177f89 */ /* 0x000e2400000e0000 */
[----:B0-----:R-:W-:-:S13]  /*0850*/  FSETP.GEU.AND P2, PT, R32, R23, PT ;  /* 0x000000172000720b */ /* 0x001fda0003f4e000 */
[----:B------:R-:W-:-:S04]  /*0860*/  @P2 FSEL R32, R32, R23, P0 ;  /* 0x0000001720202208 */ /* 0x000fc80000000000 */
[C---:B------:R-:W-:Y:S01]  /*0870*/  FSETP.NAN.AND P0, PT, R32.reuse, R32, PT ;  /* 0x000000202000720b */ /* 0x040fe20003f08000 */
[----:B------:R-:W0:Y:S02]  /*0880*/  SHFL.BFLY PT, R23, R32, 0x4, 0x1f ;  /* 0x0c801f0020177f89 */ /* 0x000e2400000e0000 */
[----:B0-----:R-:W-:-:S13]  /*0890*/  FSETP.GEU.AND P2, PT, R32, R23, PT ;  /* 0x000000172000720b */ /* 0x001fda0003f4e000 */
[----:B------:R-:W-:-:S04]  /*08a0*/  @P2 FSEL R32, R32, R23, P0 ;  /* 0x0000001720202208 */ /* 0x000fc80000000000 */
[C---:B------:R-:W-:Y:S01]  /*08b0*/  FSETP.NAN.AND P0, PT, R32.reuse, R32, PT ;  /* 0x000000202000720b */ /* 0x040fe20003f08000 */
[----:B------:R-:W0:Y:S02]  /*08c0*/  SHFL.BFLY PT, R23, R32, 0x2, 0x1f ;  /* 0x0c401f0020177f89 */ /* 0x000e2400000e0000 */
[----:B0-----:R-:W-:-:S13]  /*08d0*/  FSETP.GEU.AND P2, PT, R32, R23, PT ;  /* 0x000000172000720b */ /* 0x001fda0003f4e000 */
[----:B------:R-:W-:Y:S02]  /*08e0*/  @P2 FSEL R32, R32, R23, P0 ;  /* 0x0000001720202208 */ /* 0x000fe40000000000 */
[----:B------:R-:W-:Y:S02]  /*08f0*/  LOP3.LUT P2, RZ, R14, 0x1f, RZ, 0xc0, !PT ;  /* 0x0000001f0eff7812 */ /* 0x000fe4000784c0ff */
[C---:B------:R-:W-:Y:S01]  /*0900*/  FSETP.NAN.AND P0, PT, R32.reuse, R32, PT ;  /* 0x000000202000720b */ /* 0x040fe20003f08000 */
[----:B------:R-:W0:Y:S02]  /*0910*/  SHFL.BFLY PT, R23, R32, 0x1, 0x1f ;  /* 0x0c201f0020177f89 */ /* 0x000e2400000e0000 */
[----:B0-----:R-:W-:-:S13]  /*0920*/  FSETP.GEU.AND P4, PT, R32, R23, PT ;  /* 0x000000172000720b */ /* 0x001fda0003f8e000 */
[----:B------:R-:W-:-:S05]  /*0930*/  @P4 SEL R32, R32, R23, P0 ;  /* 0x0000001720204207 */ /* 0x000fca0000000000 */
[----:B------:R-:W-:Y:S04]  /*0940*/  @!P2 STS [R25], R32 ;  /* 0x000000201900a388 */ /* 0x000fe80000000800 */
[----:B------:R-:W-:Y:S06]  /*0950*/  BAR.SYNC.DEFER_BLOCKING 0x0 ;  /* 0x0000000000007b1d */ /* 0x000fec0000010000 */
[----:B------:R-:W0:Y:S04]  /*0960*/  @!P3 LDS R27, [R14.X4] ;  /* 0x000000000e1bb984 */ /* 0x000e280000004800 */
[----:B0-----:R-:W0:Y:S01]  /*0970*/  SHFL.BFLY PT, R28, R27, 0x8, 0x1f ;  /* 0x0d001f001b1c7f89 */ /* 0x001e2200000e0000 */
[----:B------:R-:W-:-:S02]  /*0980*/  FSETP.NAN.AND P0, PT, R27, R27, PT ;  /* 0x0000001b1b00720b */ /* 0x000fc40003f08000 */
[----:B0-----:R-:W-:-:S04]  /*0990*/  FSETP.GEU.AND P4, PT, R27, R28, PT ;  /* 0x0000001c1b00720b */ /* 0x001fc80003f8e000 */
[C---:B------:R-:W-:Y:S02]  /*09a0*/  FSEL R28, R27.reuse, R28, !P4 ;  /* 0x0000001c1b1c7208 */ /* 0x040fe40006000000 */
[----:B------:R-:W-:Y:S02]  /*09b0*/  FSETP.GT.AND P4, PT, R34, R24, PT ;  /* 0x000000182200720b */ /* 0x000fe40003f84000 */
[----:B------:R-:W-:Y:S01]  /*09c0*/  FSEL R23, R27, R28, P0 ;  /* 0x0000001c1b177208 */ /* 0x000fe20000000000 */
[----:B------:R-:W-:Y:S01]  /*09d0*/  IMAD R28, R22, -0x3c, R26 ;  /* 0xffffffc4161c7824 */ /* 0x000fe200078e021a */
[----:B------:R-:W-:Y:S02]  /*09e0*/  @!P5 FSEL R34, R34, R24, P4 ;  /* 0x000000182222d208 */ /* 0x000fe40002000000 */
[----:B------:R-:W-:Y:S01]  /*09f0*/  FSETP.NAN.AND P0, PT, R23, R23, PT ;  /* 0x000000171700720b */ /* 0x000fe20003f08000 */
[----:B------:R-:W0:Y:S01]  /*0a00*/  SHFL.BFLY PT, R24, R23, 0x4, 0x1f ;  /* 0x0c801f0017187f89 */ /* 0x000e2200000e0000 */
[----:B------:R-:W-:-:S03]  /*0a10*/  FSETP.NAN.AND P5, PT, R34, R34, PT ;  /* 0x000000222200720b */ /* 0x000fc60003fa8000 */
[----:B------:R-:W1:Y:S01]  /*0a20*/  SHFL.BFLY PT, R27, R34, 0x8, 0x1f ;  /* 0x0d001f00221b7f89 */ /* 0x000e6200000e0000 */
[----:B0-----:R-:W-:Y:S02]  /*0a30*/  FSETP.GEU.AND P6, PT, R23, R24, PT ;  /* 0x000000181700720b */ /* 0x001fe40003fce000 */
[----:B-1----:R-:W-:-:S11]  /*0a40*/  FSETP.GT.AND P4, PT, R34, R27, PT ;  /* 0x0000001b2200720b */ /* 0x002fd60003f84000 */
[----:B------:R-:W-:Y:S02]  /*0a50*/  @P6 FSEL R23, R23, R24, P0 ;  /* 0x0000001817176208 */ /* 0x000fe40000000000 */
[----:B------:R-:W-:-:S03]  /*0a60*/  @!P4 FSEL R34, R34, R27, P5 ;  /* 0x0000001b2222c208 */ /* 0x000fc60002800000 */
[----:B------:R-:W0:Y:S01]  /*0a70*/  SHFL.BFLY PT, R24, R23, 0x2, 0x1f ;  /* 0x0c401f0017187f89 */ /* 0x000e2200000e0000 */
[C---:B------:R-:W-:Y:S02]  /*0a80*/  FSETP.NAN.AND P0, PT, R23.reuse, R23, PT ;  /* 0x000000171700720b */ /* 0x040fe40003f08000 */
[C---:B------:R-:W-:Y:S01]  /*0a90*/  FSETP.NAN.AND P5, PT, R34.reuse, R34, PT ;  /* 0x000000222200720b */ /* 0x040fe20003fa8000 */
[----:B------:R-:W1:Y:S01]  /*0aa0*/  SHFL.BFLY PT, R27, R34, 0x4, 0x1f ;  /* 0x0c801f00221b7f89 */ /* 0x000e6200000e0000 */
[----:B0-----:R-:W-:Y:S02]  /*0ab0*/  FSETP.GEU.AND P6, PT, R23, R24, PT ;  /* 0x000000181700720b */ /* 0x001fe40003fce000 */
[----:B-1----:R-:W-:-:S11]  /*0ac0*/  FSETP.GT.AND P4, PT, R34, R27, PT ;  /* 0x0000001b2200720b */ /* 0x002fd60003f84000 */
[----:B------:R-:W-:Y:S02]  /*0ad0*/  @P6 FSEL R23, R23, R24, P0 ;  /* 0x0000001817176208 */ /* 0x000fe40000000000 */
[----:B------:R-:W-:Y:S02]  /*0ae0*/  LOP3.LUT P0, RZ, R14, 0xf, RZ, 0xc0, !PT ;  /* 0x0000000f0eff7812 */ /* 0x000fe4000780c0ff */
[----:B------:R-:W-:Y:S01]  /*0af0*/  @!P4 FSEL R34, R34, R27, P5 ;  /* 0x0000001b2222c208 */ /* 0x000fe20002800000 */
[----:B------:R-:W0:Y:S01]  /*0b00*/  SHFL.BFLY PT, R24, R23, 0x1, 0x1f ;  /* 0x0c201f0017187f89 */ /* 0x000e2200000e0000 */
[----:B------:R-:W-:Y:S02]  /*0b10*/  ISETP.LT.AND P0, PT, R14, 0x20, !P0 ;  /* 0x000000200e00780c */ /* 0x000fe40004701270 */
[C---:B------:R-:W-:Y:S01]  /*0b20*/  FSETP.NAN.AND P6, PT, R23.reuse, R23, PT ;  /* 0x000000171700720b */ /* 0x040fe20003fc8000 */
[----:B------:R-:W1:Y:S01]  /*0b30*/  SHFL.BFLY PT, R27, R34, 0x2, 0x1f ;  /* 0x0c401f00221b7f89 */ /* 0x000e6200000e0000 */
[----:B0-----:R-:W-:-:S02]  /*0b40*/  FSETP.GEU.AND P5, PT, R23, R24, PT ;  /* 0x000000181700720b */ /* 0x001fc40003fae000 */
[----:B-1----:R-:W-:-:S11]  /*0b50*/  FSETP.GT.AND P4, PT, R34, R27, PT ;  /* 0x0000001b2200720b */ /* 0x002fd60003f84000 */
[----:B------:R-:W-:Y:S02]  /*0b60*/  @P5 SEL R23, R23, R24, P6 ;  /* 0x0000001817175207 */ /* 0x000fe40003000000 */
[----:B------:R-:W-:Y:S02]  /*0b70*/  FSETP.NAN.AND P5, PT, R34, R34, PT ;  /* 0x000000222200720b */ /* 0x000fe40003fa8000 */
[----:B------:R-:W-:Y:S01]  /*0b80*/  LOP3.LUT R24, R14, 0x1, RZ, 0xc0, !PT ;  /* 0x000000010e187812 */ /* 0x000fe200078ec0ff */
[----:B------:R-:W-:Y:S01]  /*0b90*/  @P0 STS [R14.X4], R23 ;  /* 0x000000170e000388 */ /* 0x000fe20000004800 */
[----:B------:R-:W-:-:S03]  /*0ba0*/  @!P4 FSEL R34, R34, R27, P5 ;  /* 0x0000001b2222c208 */ /* 0x000fc60002800000 */
[----:B------:R-:W-:Y:S01]  /*0bb0*/  BAR.SYNC.DEFER_BLOCKING 0x0 ;  /* 0x0000000000007b1d */ /* 0x000fe20000010000 */
[----:B------:R-:W-:-:S05]  /*0bc0*/  FSETP.NAN.AND P5, PT, R34, R34, PT ;  /* 0x000000222200720b */ /* 0x000fca0003fa8000 */
[----:B------:R-:W0:Y:S04]  /*0bd0*/  SHFL.BFLY PT, R29, R34, 0x1, 0x1f ;  /* 0x0c201f00221d7f89 */ /* 0x000e2800000e0000 */
[----:B------:R-:W1:Y:S04]  /*0be0*/  LDS R27, [R26] ;  /* 0x000000001a1b7984 */ /* 0x000e680000000800 */
[----:B------:R-:W-:Y:S01]  /*0bf0*/  BAR.SYNC.DEFER_BLOCKING 0x0 ;  /* 0x0000000000007b1d */ /* 0x000fe20000010000 */
[----:B0-----:R-:W-:-:S13]  /*0c00*/  FSETP.GT.AND P4, PT, R34, R29, PT ;  /* 0x0000001d2200720b */ /* 0x001fda0003f84000 */
[----:B------:R-:W-:Y:S01]  /*0c10*/  @!P4 SEL R34, R34, R29, P5 ;  /* 0x0000001d2222c207 */ /* 0x000fe20002800000 */
[----:B-1----:R-:W-:Y:S04]  /*0c20*/  STS [R28], R27 ;  /* 0x0000001b1c007388 */ /* 0x002fe80000000800 */
[----:B------:R-:W-:Y:S06]  /*0c30*/  BAR.SYNC.DEFER_BLOCKING 0x0 ;  /* 0x0000000000007b1d */ /* 0x000fec0000010000 */
[----:B------:R-:W-:Y:S04]  /*0c40*/  LDS R22, [R24.X4] ;  /* 0x0000000018167984 */ /* 0x000fe80000004800 */
[----:B------:R-:W-:Y:S06]  /*0c50*/  BAR.SYNC.DEFER_BLOCKING 0x0 ;  /* 0x0000000000007b1d */ /* 0x000fec0000010000 */
[----:B------:R-:W-:Y:S04]  /*0c60*/  @!P2 STS [R25], R34 ;  /* 0x000000221900a388 */ /* 0x000fe80000000800 */
[----:B------:R-:W-:Y:S06]  /*0c70*/  BAR.SYNC.DEFER_BLOCKING 0x0 ;  /* 0x0000000000007b1d */ /* 0x000fec0000010000 */
[----:B------:R-:W0:Y:S04]  /*0c80*/  @!P3 LDS R30, [R14.X4] ;  /* 0x000000000e1eb984 */ /* 0x000e280000004800 */
[----:B0-----:R-:W0:Y:S01]  /*0c90*/  SHFL.BFLY PT, R23, R30, 0x8, 0x1f ;  /* 0x0d001f001e177f89 */ /* 0x001e2200000e0000 */
[----:B------:R-:W-:-:S02]  /*0ca0*/  FSETP.NAN.AND P3, PT, R30, R30, PT ;  /* 0x0000001e1e00720b */ /* 0x000fc40003f68000 */
[----:B0-----:R-:W-:-:S04]  /*0cb0*/  FSETP.GT.AND P2, PT, R30, R23, PT ;  /* 0x000000171e00720b */ /* 0x001fc80003f44000 */
[----:B------:R-:W-:-:S04]  /*0cc0*/  FSEL R23, R30, R23, P2 ;  /* 0x000000171e177208 */ /* 0x000fc80001000000 */
[----:B------:R-:W-:-:S04]  /*0cd0*/  FSEL R23, R30, R23, P3 ;  /* 0x000000171e177208 */ /* 0x000fc80001800000 */
[C---:B------:R-:W-:Y:S01]  /*0ce0*/  FSETP.NAN.AND P3, PT, R23.reuse, R23, PT ;  /* 0x000000171700720b */ /* 0x040fe20003f68000 */
[----:B------:R-:W0:Y:S02]  /*0cf0*/  SHFL.BFLY PT, R32, R23, 0x4, 0x1f ;  /* 0x0c801f0017207f89 */ /* 0x000e2400000e0000 */
[----:B0-----:R-:W-:-:S13]  /*0d00*/  FSETP.GT.AND P2, PT, R23, R32, PT ;  /* 0x000000201700720b */ /* 0x001fda0003f44000 */
[----:B------:R-:W-:-:S04]  /*0d10*/  @!P2 FSEL R23, R23, R32, P3 ;  /* 0x000000201717a208 */ /* 0x000fc80001800000 */
[C---:B------:R-:W-:Y:S01]  /*0d20*/  FSETP.NAN.AND P3, PT, R23.reuse, R23, PT ;  /* 0x000000171700720b */ /* 0x040fe20003f68000 */
[----:B------:R-:W0:Y:S02]  /*0d30*/  SHFL.BFLY PT, R32, R23, 0x2, 0x1f ;  /* 0x0c401f0017207f89 */ /* 0x000e2400000e0000 */
[----:B0-----:R-:W-:-:S13]  /*0d40*/  FSETP.GT.AND P2, PT, R23, R32, PT ;  /* 0x000000201700720b */ /* 0x001fda0003f44000 */
[----:B------:R-:W-:-:S04]  /*0d50*/  @!P2 FSEL R23, R23, R32, P3 ;  /* 0x000000201717a208 */ /* 0x000fc80001800000 */
[C---:B------:R-:W-:Y:S01]  /*0d60*/  FSETP.NAN.AND P3, PT, R23.reuse, R23, PT ;  /* 0x000000171700720b */ /* 0x040fe20003f68000 */
[----:B------:R-:W0:Y:S02]  /*0d70*/  SHFL.BFLY PT, R30, R23, 0x1, 0x1f ;  /* 0x0c201f00171e7f89 */ /* 0x000e2400000e0000 */
[----:B0-----:R-:W-:-:S13]  /*0d80*/  FSETP.GT.AND P2, PT, R23, R30, PT ;  /* 0x0000001e1700720b */ /* 0x001fda0003f44000 */
[----:B------:R-:W-:-:S05]  /*0d90*/  @!P2 SEL R23, R23, R30, P3 ;  /* 0x0000001e1717a207 */ /* 0x000fca0001800000 */
[----:B------:R-:W-:Y:S04]  /*0da0*/  @P0 STS [R14.X4], R23 ;  /* 0x000000170e000388 */ /* 0x000fe80000004800 */
[----:B------:R-:W-:Y:S01]  /*0db0*/  BAR.SYNC.DEFER_BLOCKING 0x0 ;  /* 0x0000000000007b1d */ /* 0x000fe20000010000 */
[----:B------:R-:W-:-:S04]  /*0dc0*/  LOP3.LUT P0, RZ, R14, 0x3fe, RZ, 0xc0, !PT ;  /* 0x000003fe0eff7812 */ /* 0x000fc8000780c0ff */
[----:B------:R-:W-:Y:S01]  /*0dd0*/  ISETP.LT.AND P0, PT, R19, 0x200, !P0 ;  /* 0x000002001300780c */ /* 0x000fe20004701270 */
[----:B------:R0:W1:Y:S04]  /*0de0*/  LDS R25, [R26] ;  /* 0x000000001a197984 */ /* 0x0000680000000800 */
[----:B------:R-:W-:Y:S01]  /*0df0*/  BAR.SYNC.DEFER_BLOCKING 0x0 ;  /* 0x0000000000007b1d */ /* 0x000fe20000010000 */
[----:B0-----:R-:W-:-:S05]  /*0e00*/  PRMT R26, RZ, 0x7610, R26 ;  /* 0x00007610ff1a7816 */ /* 0x001fca000000001a */
[----:B-1----:R-:W-:Y:S04]  /*0e10*/  STS [R28], R25 ;  /* 0x000000191c007388 */ /* 0x002fe80000000800 */
[----:B------:R-:W-:Y:S06]  /*0e20*/  BAR.SYNC.DEFER_BLOCKING 0x0 ;  /* 0x0000000000007b1d */ /* 0x000fec0000010000 */
[----:B------:R-:W0:Y:S02]  /*0e30*/  LDS R29, [R24.X4] ;  /* 0x00000000181d7984 */ /* 0x000e240000004800 */
[----:B0-----:R-:W-:Y:S01]  /*0e40*/  F2FP.BF16.PACK_AB R29, R29, R22 ;  /* 0x000000161d1d723e */ /* 0x001fe200000010ff */
[----:B------:R-:W-:-:S03]  /*0e50*/  IMAD.WIDE R22, R19, R18, c[0x0][0x168] ;  /* 0x00005a0013167625 */ /* 0x000fc600078e0212 */
[----:B------:R-:W-:Y:S01]  /*0e60*/  PRMT R30, R29, 0x7632, R30 ;  /* 0x000076321d1e7816 */ /* 0x000fe2000000001e */
[----:B------:R-:W-:Y:S01]  /*0e70*/  IMAD.WIDE R18, R19, R18, c[0x0][0x170] ;  /* 0x00005c0013127625 */ /* 0x000fe200078e0212 */
[----:B------:R0:W-:Y:S04]  /*0e80*/  @P0 STG.E.U16 [R22.64], R29 ;  /* 0x0000001d16000986 */ /* 0x0001e8000c101504 */
[----:B------:R1:W-:Y:S04]  /*0e90*/  @P0 STG.E.U16 [R18.64], R30 ;  /* 0x0000001e12000986 */ /* 0x0003e8000c101504 */
[----:B------:R2:W3:Y:S01]  /*0ea0*/  @!P1 LDG.E.EF.U16 R26, [R4.64] ;  /* 0x00000004041a9981 */ /* 0x0004e2000c0e1500 */
[----:B------:R-:W-:Y:S01]  /*0eb0*/  FSETP.GE.AND P0, PT, R27, RZ, PT ;  /* 0x000000ff1b00720b */ /* 0x000fe20003f06000 */
[----:B------:R-:W-:Y:S01]  /*0ec0*/  IMAD R15, R15, 0xc00, RZ ;  /* 0x00000c000f0f7824 */ /* 0x000fe200078e02ff */
[----:B0-----:R-:W-:-:S02]  /*0ed0*/  LEA R22, P4, R20, c[0x0][0x160], 0x1 ;  /* 0x0000580014167a11 */ /* 0x001fc400078808ff */
[----:B------:R-:W-:Y:S02]  /*0ee0*/  FSEL R27, R27, RZ, !P0 ;  /* 0x000000ff1b1b7208 */ /* 0x000fe40004000000 */
[C---:B------:R-:W-:Y:S01]  /*0ef0*/  FSETP.GTU.AND P0, PT, R25.reuse, RZ, PT ;  /* 0x000000ff1900720b */ /* 0x040fe20003f0c000 */
[----:B--2---:R-:W-:Y:S02]  /*0f00*/  IMAD.MOV.U32 R5, RZ, RZ, 0x3e800000 ;  /* 0x3e800000ff057424 */ /* 0x004fe400078e00ff */
[----:B------:R-:W-:Y:S01]  /*0f10*/  FADD R27, RZ, -R27 ;  /* 0x8000001bff1b7221 */ /* 0x000fe20000000000 */
[----:B------:R-:W-:Y:S02]  /*0f20*/  FSEL R24, R25, RZ, P0 ;  /* 0x000000ff19187208 */ /* 0x000fe40000000000 */
[----:B------:R-:W-:Y:S02]  /*0f30*/  LOP3.LUT R14, R15, 0x1ff, R14, 0xf8, !PT ;  /* 0x000001ff0f0e7812 */ /* 0x000fe400078ef80e */
[----:B------:R-:W-:-:S02]  /*0f40*/  FSETP.NAN.AND P2, PT, R27, R27, PT ;  /* 0x0000001b1b00720b */ /* 0x000fc40003f48000 */
[----:B------:R-:W-:Y:S02]  /*0f50*/  FSETP.GT.AND P0, PT, R27, R24, PT ;  /* 0x000000181b00720b */ /* 0x000fe40003f04000 */
[----:B-1----:R-:W-:Y:S02]  /*0f60*/  IADD3 R18, P3, R14, c[0x0][0x178], RZ ;  /* 0x00005e000e127a10 */ /* 0x002fe40007f7e0ff */
[----:B------:R-:W-:-:S07]  /*0f70*/  LEA.HI.X R23, R20, c[0x0][0x164], R21, 0x1, P4 ;  /* 0x0000590014177a11 */ /* 0x000fce00020f0c15 */
[----:B------:R-:W-:-:S05]  /*0f80*/  @!P2 FSEL R27, R27, R24, P0 ;  /* 0x000000181b1ba208 */ /* 0x000fca0000000000 */
[----:B------:R-:W-:-:S05]  /*0f90*/  FMUL R27, R27, 0.0078740157186985015869 ;  /* 0x3c0102041b1b7820 */ /* 0x000fca0000400000 */
[C---:B------:R-:W-:Y:S02]  /*0fa0*/  FSETP.GT.AND P0, PT, R27.reuse, 9.9999997473787516356e-06, PT ;  /* 0x3727c5ac1b00780b */ /* 0x040fe40003f04000 */
[----:B------:R-:W-:-:S11]  /*0fb0*/  FSETP.NAN.AND P2, PT, R27, R27, PT ;  /* 0x0000001b1b00720b */ /* 0x000fd60003f48000 */
[----:B------:R-:W-:-:S04]  /*0fc0*/  @!P0 FSEL R27, R27, 9.9999997473787516356e-06, P2 ;  /* 0x3727c5ac1b1b8808 */ /* 0x000fc80001000000 */
[C---:B------:R-:W-:Y:S02]  /*0fd0*/  FSETP.GT.AND P0, PT, |R27|.reuse, 8.50705917302346158658e+37, PT ;  /* 0x7e8000001b00780b */ /* 0x040fe40003f04200 */
[----:B------:R-:W-:Y:S02]  /*0fe0*/  FSETP.GEU.AND P2, PT, |R27|, 1.175494350822287508e-38, PT ;  /* 0x008000001b00780b */ /* 0x000fe40003f4e200 */
[----:B------:R-:W-:-:S09]  /*0ff0*/  FSEL R5, R5, 1, P0 ;  /* 0x3f80000005057808 */ /* 0x000fd20000000000 */
[----:B------:R-:W-:Y:S02]  /*1000*/  @P0 FMUL R27, R27, 0.25 ;  /* 0x3e8000001b1b0820 */ /* 0x000fe40000400000 */
[----:B------:R-:W-:Y:S02]  /*1010*/  @!P2 FMUL R5, R5, 16777216 ;  /* 0x4b8000000505a820 */ /* 0x000fe40000400000 */
[----:B------:R-:W-:-:S04]  /*1020*/  @!P2 FMUL R27, R27, 16777216 ;  /* 0x4b8000001b1ba820 */ /* 0x000fc80000400000 */
[----:B------:R-:W0:Y:S02]  /*1030*/  MUFU.RCP R4, R27 ;  /* 0x0000001b00047308 */ /* 0x000e240000001000 */
[----:B0-----:R-:W-:Y:S01]  /*1040*/  FMUL R4, R4, R5 ;  /* 0x0000000504047220 */ /* 0x001fe20000400000 */
[----:B---3--:R-:W-:-:S04]  /*1050*/  IMAD.U32 R19, R26, 0x10000, RZ ;  /* 0x000100001a137824 */ /* 0x008fc800078e00ff */
[----:B------:R-:W-:Y:S01]  /*1060*/  FMUL R5, R4, R19 ;  /* 0x0000001304057220 */ /* 0x000fe20000400000 */
[----:B------:R-:W-:-:S03]  /*1070*/  LEA.HI.X.SX32 R19, R14, c[0x0][0x17c], 0x1, P3 ;  /* 0x00005f000e137a11 */ /* 0x000fc600018f0eff */
[----:B------:R0:W1:Y:S02]  /*1080*/  FRND R24, R5 ;  /* 0x0000000500187307 */ /* 0x0000640000201000 */
[----:B0-----:R-:W-:Y:S02]  /*1090*/  PRMT R5, RZ, 0x7610, R5 ;  /* 0x00007610ff057816 */ /* 0x001fe40000000005 */
[C---:B-1----:R-:W-:Y:S02]  /*10a0*/  FSETP.GT.AND P0, PT, R24.reuse, -127, PT ;  /* 0xc2fe00001800780b */ /* 0x042fe40003f04000 */
[----:B------:R-:W-:-:S11]  /*10b0*/  FSETP.NAN.AND P2, PT, R24, R24, PT ;  /* 0x000000181800720b */ /* 0x000fd60003f48000 */
[----:B------:R-:W-:-:S04]  /*10c0*/  @!P0 FSEL R24, R24, -127, P2 ;  /* 0xc2fe000018188808 */ /* 0x000fc80001000000 */
[----:B------:R-:W0:Y:S01]  /*10d0*/  F2I.S16.TRUNC.NTZ R25, R24 ;  /* 0x0000001800197305 */ /* 0x000e22000020e900 */
[C---:B------:R-:W-:Y:S02]  /*10e0*/  FSETP.GEU.AND P2, PT, R24.reuse, 127, PT ;  /* 0x42fe00001800780b */ /* 0x040fe40003f4e000 */
[----:B------:R-:W-:-:S11]  /*10f0*/  FSETP.NAN.AND P0, PT, R24, R24, PT ;  /* 0x000000181800720b */ /* 0x000fd60003f08000 */
[----:B0-----:R-:W-:-:S05]  /*1100*/  @P2 SEL R25, R25, 0x7f, P0 ;  /* 0x0000007f19192807 */ /* 0x001fca0000000000 */
[----:B------:R0:W-:Y:S04]  /*1110*/  @!P1 STG.E.U8 [R18.64], R25 ;  /* 0x0000001912009986 */ /* 0x0001e8000c101104 */
[----:B------:R-:W2:Y:S01]  /*1120*/  @!P1 LDG.E.EF.U16 R5, [R22.64] ;  /* 0x0000000416059981 */ /* 0x000ea2000c0e1500 */
[----:B------:R-:W-:Y:S02]  /*1130*/  LOP3.LUT R11, R15, R11, RZ, 0xfc, !PT ;  /* 0x0000000b0f0b7212 */ /* 0x000fe400078efcff */
[----:B------:R-:W-:-:S04]  /*1140*/  LEA R20, P4, R16, c[0x0][0x160], 0x1 ;  /* 0x0000580010147a11 */ /* 0x000fc800078808ff */
[----:B------:R-:W-:Y:S02]  /*1150*/  LEA.HI.X R21, R16, c[0x0][0x164], R17, 0x1, P4 ;  /* 0x0000590010157a11 */ /* 0x000fe400020f0c11 */
[----:B0-----:R-:W-:-:S04]  /*1160*/  IADD3 R18, P3, R11, c[0x0][0x178], RZ ;  /* 0x00005e000b127a10 */ /* 0x001fc80007f7e0ff */
[----:B------:R-:W-:Y:S01]  /*1170*/  LEA.HI.X.SX32 R19, R11, c[0x0][0x17c], 0x1, P3 ;  /* 0x00005f000b137a11 */ /* 0x000fe200018f0eff */
[----:B--2---:R-:W-:-:S04]  /*1180*/  IMAD.U32 R5, R5, 0x10000, RZ ;  /* 0x0001000005057824 */ /* 0x004fc800078e00ff */
[----:B------:R-:W-:-:S04]  /*1190*/  FMUL R5, R4, R5 ;  /* 0x0000000504057220 */ /* 0x000fc80000400000 */
        /* <DEDUP_REMOVED lines=9> */
[----:B------:R-:W-:Y:S04]  /*1230*/  @!P1 STG.E.U8 [R18.64], R27 ;  /* 0x0000001b12009986 */ /* 0x000fe8000c101104 */
[----:B------:R-:W2:Y:S01]  /*1240*/  @!P1 LDG.E.EF.U16 R5, [R20.64] ;  /* 0x0000000414059981 */ /* 0x000ea2000c0e1500 */
[----:B------:R-:W-:Y:S01]  /*1250*/  IMAD.IADD R11, R15, 0x1, R10 ;  /* 0x000000010f0b7824 */ /* 0x000fe200078e020a */
[----:B------:R-:W-:-:S04]  /*1260*/  LEA R16, P4, R12, c[0x0][0x160], 0x1 ;  /* 0x000058000c107a11 */ /* 0x000fc800078808ff */
[C---:B------:R-:W-:Y:S02]  /*1270*/  IADD3 R10, P3, R11.reuse, c[0x0][0x178], RZ ;  /* 0x00005e000b0a7a10 */ /* 0x040fe40007f7e0ff */
[----:B------:R-:W-:Y:S02]  /*1280*/  LEA.HI.X R17, R12, c[0x0][0x164], R13, 0x1, P4 ;  /* 0x000059000c117a11 */ /* 0x000fe400020f0c0d */
        /* <DEDUP_REMOVED lines=14> */
[----:B------:R-:W-:Y:S01]  /*1370*/  IMAD.IADD R7, R15, 0x1, R7 ;  /* 0x000000010f077824 */ /* 0x000fe200078e0207 */
        /* <DEDUP_REMOVED lines=19> */
[C---:B------:R-:W-:Y:S02]  /*14b0*/  IADD3 R6, P3, R7.reuse, c[0x0][0x178], RZ ;  /* 0x00005e0007067a10 */ /* 0x040fe40007f7e0ff */
[----:B------:R-:W-:Y:S02]  /*14c0*/  LEA.HI.X R9, R2, c[0x0][0x164], R3, 0x1, P4 ;  /* 0x0000590002097a11 */ /* 0x000fe400020f0c03 */
[----:B------:R-:W-:Y:S02]  /*14d0*/  LEA.HI.X.SX32 R7, R7, c[0x0][0x17c], 0x1, P3 ;  /* 0x00005f0007077a11 */ /* 0x000fe400018f0eff */
[----:B------:R-:W-:Y:S01]  /*14e0*/  PRMT R2, RZ, 0x7610, R2 ;  /* 0x00007610ff027816 */ /* 0x000fe20000000002 */
[----:B--2---:R-:W-:-:S04]  /*14f0*/  IMAD.U32 R5, R5, 0x10000, RZ ;  /* 0x0001000005057824 */ /* 0x004fc800078e00ff */
[----:B------:R-:W-:-:S04]  /*1500*/  FMUL R5, R4, R5 ;  /* 0x0000000504057220 */ /* 0x000fc80000400000 */
[----:B------:R-:W1:Y:S02]  /*1510*/  FRND R14, R5 ;  /* 0x00000005000e7307 */ /* 0x000e640000201000 */
[C---:B-1----:R-:W-:Y:S02]  /*1520*/  FSETP.GT.AND P0, PT, R14.reuse, -127, PT ;  /* 0xc2fe00000e00780b */ /* 0x042fe40003f04000 */
[----:B------:R-:W-:-:S11]  /*1530*/  FSETP.NAN.AND P2, PT, R14, R14, PT ;  /* 0x0000000e0e00720b */ /* 0x000fd60003f48000 */
[----:B------:R-:W-:-:S04]  /*1540*/  @!P0 FSEL R14, R14, -127, P2 ;  /* 0xc2fe00000e0e8808 */ /* 0x000fc80001000000 */
[----:B------:R-:W1:Y:S01]  /*1550*/  F2I.S16.TRUNC.NTZ R17, R14 ;  /* 0x0000000e00117305 */ /* 0x000e62000020e900 */
[C---:B------:R-:W-:Y:S02]  /*1560*/  FSETP.GEU.AND P2, PT, R14.reuse, 127, PT ;  /* 0x42fe00000e00780b */ /* 0x040fe40003f4e000 */
[----:B------:R-:W-:-:S11]  /*1570*/  FSETP.NAN.AND P0, PT, R14, R14, PT ;  /* 0x0000000e0e00720b */ /* 0x000fd60003f08000 */
[----:B-1----:R-:W-:-:S05]  /*1580*/  @P2 SEL R17, R17, 0x7f, P0 ;  /* 0x0000007f11112807 */ /* 0x002fca0000000000 */
[----:B------:R1:W-:Y:S04]  /*1590*/  @!P1 STG.E.U8 [R6.64], R17 ;  /* 0x0000001106009986 */ /* 0x0003e8000c101104 */
[----:B------:R-:W2:Y:S01]  /*15a0*/  @!P1 LDG.E.EF.U16 R2, [R8.64] ;  /* 0x0000000408029981 */ /* 0x000ea2000c0e1500 */
[----:B------:R-:W-:Y:S02]  /*15b0*/  IMAD.IADD R0, R15, 0x1, R0 ;  /* 0x000000010f007824 */ /* 0x000fe400078e0200 */
[----:B--2---:R-:W-:-:S03]  /*15c0*/  IMAD.U32 R3, R2, 0x10000, RZ ;  /* 0x0001000002037824 */ /* 0x004fc600078e00ff */
[----:B------:R-:W-:Y:S01]  /*15d0*/  IADD3 R2, P3, R0, c[0x0][0x178], RZ ;  /* 0x00005e0000027a10 */ /* 0x000fe20007f7e0ff */
[----:B------:R-:W-:-:S03]  /*15e0*/  FMUL R4, R4, R3 ;  /* 0x0000000304047220 */ /* 0x000fc60000400000 */
[----:B------:R-:W-:Y:S01]  /*15f0*/  LEA.HI.X.SX32 R3, R0, c[0x0][0x17c], 0x1, P3 ;  /* 0x00005f0000037a11 */ /* 0x000fe200018f0eff */
[----:B------:R-:W2:Y:S02]  /*1600*/  FRND R5, R4 ;  /* 0x0000000400057307 */ /* 0x000ea40000201000 */
[C---:B--2---:R-:W-:Y:S02]  /*1610*/  FSETP.GT.AND P0, PT, R5.reuse, -127, PT ;  /* 0xc2fe00000500780b */ /* 0x044fe40003f04000 */
[----:B------:R-:W-:-:S11]  /*1620*/  FSETP.NAN.AND P2, PT, R5, R5, PT ;  /* 0x000000050500720b */ /* 0x000fd60003f48000 */
[----:B------:R-:W-:-:S04]  /*1630*/  @!P0 FSEL R5, R5, -127, P2 ;  /* 0xc2fe000005058808 */ /* 0x000fc80001000000 */
[----:B0-----:R-:W0:Y:S01]  /*1640*/  F2I.S16.TRUNC.NTZ R11, R5 ;  /* 0x00000005000b7305 */ /* 0x001e22000020e900 */
[C---:B------:R-:W-:Y:S02]  /*1650*/  FSETP.GEU.AND P2, PT, R5.reuse, 127, PT ;  /* 0x42fe00000500780b */ /* 0x040fe40003f4e000 */
[----:B------:R-:W-:-:S11]  /*1660*/  FSETP.NAN.AND P0, PT, R5, R5, PT ;  /* 0x000000050500720b */ /* 0x000fd60003f08000 */
[----:B0-----:R-:W-:Y:S01]  /*1670*/  @P2 SEL R11, R11, 0x7f, P0 ;  /* 0x0000007f0b0b2807 */ /* 0x001fe20000000000 */
[----:B------:R-:W-:Y:S06]  /*1680*/  @P1 EXIT ;  /* 0x000000000000194d */ /* 0x000fec0003800000 */
[----:B-1----:R-:W-:Y:S01]  /*1690*/  STG.E.U8 [R2.64], R11 ;  /* 0x0000000b02007986 */ /* 0x002fe2000c101104 */
[----:B------:R-:W-:Y:S05]  /*16a0*/  EXIT ;  /* 0x000000000000794d */ /* 0x000fea0003800000 */
.L_x_3:
[----:B------:R-:W-:-:S00]  /*16b0*/  BRA `(.L_x_3) ;  /* 0xfffffff000007947 */ /* 0x000fc0000383ffff */
[----:B------:R-:W-:-:S00]  /*16c0*/  NOP ;  /* 0x0000000000007918 */ /* 0x000fc00000000000 */
        /* <DEDUP_REMOVED lines=11> */
.L_x_4:


//--------------------- .nv.shared.triton_red_fused__to_copy_add_amax_amin_clamp_mul_reciprocal_11 --------------------------
	.section	.nv.shared.triton_red_fused__to_copy_add_amax_amin_clamp_mul_reciprocal_11,"aw",@nobits
	.sectionflags	@""
	.align	16
